//
// Generated by NVIDIA NVVM Compiler
//
// Compiler Build ID: CL-36424714
// Cuda compilation tools, release 13.0, V13.0.88
// Based on NVVM 20.0.0
//

.version 9.0
.target sm_100
.address_size 64

	// .globl	_Z20calcRelativePositionPfi
.extern .func  (.param .b32 func_retval0) vprintf
(
	.param .b64 vprintf_param_0,
	.param .b64 vprintf_param_1
)
;
.global .align 1 .b8 $str[56] = {120, 80, 111, 115, 58, 32, 37, 51, 117, 32, 121, 80, 111, 115, 58, 32, 37, 51, 117, 32, 10, 80, 105, 120, 101, 108, 32, 68, 105, 115, 116, 97, 110, 99, 101, 32, 102, 114, 111, 109, 32, 67, 101, 110, 116, 101, 114, 58, 32, 37, 51, 46, 51, 102, 10};

.visible .entry _Z20calcRelativePositionPfi(
	.param .u64 .ptr .align 1 _Z20calcRelativePositionPfi_param_0,
	.param .u32 _Z20calcRelativePositionPfi_param_1
)
{
	.local .align 16 .b8 	__local_depot0[16];
	.reg .b64 	%SP;
	.reg .b64 	%SPL;
	.reg .b32 	%r<20>;
	.reg .b32 	%f<5>;
	.reg .b64 	%rd<9>;
	.reg .b64 	%fd<2>;

	mov.u64 	%SPL, __local_depot0;
	cvta.local.u64 	%SP, %SPL;
	ld.param.u64 	%rd1, [_Z20calcRelativePositionPfi_param_0];
	ld.param.u32 	%r1, [_Z20calcRelativePositionPfi_param_1];
	cvta.to.global.u64 	%rd2, %rd1;
	add.u64 	%rd3, %SP, 0;
	add.u64 	%rd4, %SPL, 0;
	mov.u32 	%r2, %ctaid.x;
	mov.u32 	%r3, %ntid.x;
	mov.u32 	%r4, %tid.x;
	mad.lo.s32 	%r5, %r2, %r3, %r4;
	mov.u32 	%r6, %ctaid.y;
	mov.u32 	%r7, %ntid.y;
	mov.u32 	%r8, %tid.y;
	mad.lo.s32 	%r9, %r6, %r7, %r8;
	mad.lo.s32 	%r10, %r1, %r9, %r5;
	shr.u32 	%r11, %r1, 31;
	add.s32 	%r12, %r1, %r11;
	shr.s32 	%r13, %r12, 1;
	sub.s32 	%r14, %r9, %r13;
	sub.s32 	%r15, %r5, %r13;
	mul.lo.s32 	%r16, %r15, %r15;
	cvt.rn.f32.u32 	%f1, %r16;
	mul.lo.s32 	%r17, %r14, %r14;
	cvt.rn.f32.u32 	%f2, %r17;
	add.f32 	%f3, %f1, %f2;
	sqrt.rn.f32 	%f4, %f3;
	mul.wide.s32 	%rd5, %r10, 4;
	add.s64 	%rd6, %rd2, %rd5;
	st.global.f32 	[%rd6], %f4;
	cvt.f64.f32 	%fd1, %f4;
	st.local.v2.u32 	[%rd4], {%r5, %r9};
	st.local.f64 	[%rd4+8], %fd1;
	mov.u64 	%rd7, $str;
	cvta.global.u64 	%rd8, %rd7;
	{ // callseq 0, 0
	.param .b64 param0;
	st.param.b64 	[param0], %rd8;
	.param .b64 param1;
	st.param.b64 	[param1], %rd3;
	.param .b32 retval0;
	call.uni (retval0), 
	vprintf, 
	(
	param0, 
	param1
	);
	ld.param.b32 	%r18, [retval0];
	} // callseq 0
	ret;

}
	// .globl	_Z10ComplexMULP6float2S0_
.visible .entry _Z10ComplexMULP6float2S0_(
	.param .u64 .ptr .align 1 _Z10ComplexMULP6float2S0__param_0,
	.param .u64 .ptr .align 1 _Z10ComplexMULP6float2S0__param_1
)
{
	.reg .b32 	%r<5>;
	.reg .b32 	%f<11>;
	.reg .b64 	%rd<8>;

	ld.param.u64 	%rd1, [_Z10ComplexMULP6float2S0__param_0];
	ld.param.u64 	%rd2, [_Z10ComplexMULP6float2S0__param_1];
	cvta.to.global.u64 	%rd3, %rd2;
	cvta.to.global.u64 	%rd4, %rd1;
	mov.u32 	%r1, %tid.x;
	mov.u32 	%r2, %ctaid.x;
	mov.u32 	%r3, %ntid.x;
	mad.lo.s32 	%r4, %r2, %r3, %r1;
	mul.wide.s32 	%rd5, %r4, 8;
	add.s64 	%rd6, %rd4, %rd5;
	ld.global.v2.f32 	{%f1, %f2}, [%rd6];
	add.s64 	%rd7, %rd3, %rd5;
	ld.global.v2.f32 	{%f3, %f4}, [%rd7];
	mul.f32 	%f5, %f1, %f3;
	mul.f32 	%f6, %f2, %f4;
	sub.f32 	%f7, %f5, %f6;
	st.global.f32 	[%rd6], %f7;
	ld.global.f32 	%f8, [%rd7];
	mul.f32 	%f9, %f2, %f8;
	fma.rn.f32 	%f10, %f4, %f7, %f9;
	st.global.f32 	[%rd6+4], %f10;
	ret;

}


// ===== COMPILED SASS (sm_100) =====

	.target	sm_100

	.elftype	@"ET_EXEC"


//--------------------- .note.nv.tkinfo           --------------------------
	.section	.note.nv.tkinfo,"",@"SHT_NOTE"
	.sectionflags	@"SHF_NOTE_NV_TKINFO"
	.tkinfo
        /*0018*/ 	.word	0x00000002
        /*0030*/ 	.string	""
        /*0030*/ 	.string	"ptxas"
        /*0030*/ 	.string	"Cuda compilation tools, release 13.0, V13.0.88"
        /*0030*/ 	.string	"Build cuda_13.0.r13.0/compiler.36424714_0"
        /*0030*/ 	.string	"-arch sm_100 -m 64 "



//--------------------- .note.nv.cuinfo           --------------------------
	.section	.note.nv.cuinfo,"",@"SHT_NOTE"
	.sectionflags	@"SHF_NOTE_NV_CUINFO"
        /*0018*/ 	.short	0x0002
        /*001a*/ 	.short	0x0064
        /*001c*/ 	.short	0x0082
	.zero		2


//--------------------- .nv.info                  --------------------------
	.section	.nv.info,"",@"SHT_CUDA_INFO"
	.align	4


	//----- nvinfo : EIATTR_REGCOUNT
	.align		4
        /*0000*/ 	.byte	0x04, 0x2f
        /*0002*/ 	.short	(.L_2 - .L_1)
	.align		4
.L_1:
        /*0004*/ 	.word	index@(_Z20calcRelativePositionPfi)
        /*0008*/ 	.word	0x00000018


	//----- nvinfo : EIATTR_FRAME_SIZE
	.align		4
.L_2:
        /*000c*/ 	.byte	0x04, 0x11
        /*000e*/ 	.short	(.L_4 - .L_3)
	.align		4
.L_3:
        /*0010*/ 	.word	index@($__internal_0_$__cuda_sm20_sqrt_rn_f32_slowpath)
        /*0014*/ 	.word	0x00000010


	//----- nvinfo : EIATTR_FRAME_SIZE
	.align		4
.L_4:
        /*0018*/ 	.byte	0x04, 0x11
        /*001a*/ 	.short	(.L_6 - .L_5)
	.align		4
.L_5:
        /*001c*/ 	.word	index@(_Z20calcRelativePositionPfi)
        /*0020*/ 	.word	0x00000010


	//----- nvinfo : EIATTR_REGCOUNT
	.align		4
.L_6:
        /*0024*/ 	.byte	0x04, 0x2f
        /*0026*/ 	.short	(.L_8 - .L_7)
	.align		4
.L_7:
        /*0028*/ 	.word	index@(_Z10ComplexMULP6float2S0_)
        /*002c*/ 	.word	0x0000000e


	//----- nvinfo : EIATTR_FRAME_SIZE
	.align		4
.L_8:
        /*0030*/ 	.byte	0x04, 0x11
        /*0032*/ 	.short	(.L_10 - .L_9)
	.align		4
.L_9:
        /*0034*/ 	.word	index@(_Z10ComplexMULP6float2S0_)
        /*0038*/ 	.word	0x00000000


	//----- nvinfo : EIATTR_MIN_STACK_SIZE
	.align		4
.L_10:
        /*003c*/ 	.byte	0x04, 0x12
        /*003e*/ 	.short	(.L_12 - .L_11)
	.align		4
.L_11:
        /*0040*/ 	.word	index@(_Z10ComplexMULP6float2S0_)
        /*0044*/ 	.word	0x00000000


	//----- nvinfo : EIATTR_MIN_STACK_SIZE
	.align		4
.L_12:
        /*0048*/ 	.byte	0x04, 0x12
        /*004a*/ 	.short	(.L_14 - .L_13)
	.align		4
.L_13:
        /*004c*/ 	.word	index@(_Z20calcRelativePositionPfi)
        /*0050*/ 	.word	0x00000010
.L_14:


//--------------------- .nv.compat                --------------------------
	.section	.nv.compat,"",@"SHT_CUDA_COMPAT_INFO"
	.align	4
        /*0000*/ 	.byte	0x02, 0x09, 0x00, 0x00, 0x02, 0x02, 0x01, 0x00, 0x02, 0x05, 0x05, 0x00, 0x03, 0x07, 0x01, 0x01
        /*0010*/ 	.byte	0x02, 0x03, 0x00, 0x00, 0x02, 0x06, 0x01, 0x00, 0x04, 0x0b, 0x08, 0x00, 0x01, 0x00, 0x00, 0x00
        /*0020*/ 	.byte	0x00, 0x00, 0x00, 0x00


//--------------------- .nv.info._Z10ComplexMULP6float2S0_ --------------------------
	.section	.nv.info._Z10ComplexMULP6float2S0_,"",@"SHT_CUDA_INFO"
	.sectionflags	@""
	.align	4


	//----- nvinfo : EIATTR_CUDA_API_VERSION
	.align		4
        /*0000*/ 	.byte	0x04, 0x37
        /*0002*/ 	.short	(.L_16 - .L_15)
.L_15:
        /*0004*/ 	.word	0x00000082


	//----- nvinfo : EIATTR_KPARAM_INFO
	.align		4
.L_16:
        /*0008*/ 	.byte	0x04, 0x17
        /*000a*/ 	.short	(.L_18 - .L_17)
.L_17:
        /*000c*/ 	.word	0x00000000
        /*0010*/ 	.short	0x0001
        /*0012*/ 	.short	0x0008
        /*0014*/ 	.byte	0x00, 0xf5, 0x21, 0x00


	//----- nvinfo : EIATTR_KPARAM_INFO
	.align		4
.L_18:
        /*0018*/ 	.byte	0x04, 0x17
        /*001a*/ 	.short	(.L_20 - .L_19)
.L_19:
        /*001c*/ 	.word	0x00000000
        /*0020*/ 	.short	0x0000
        /*0022*/ 	.short	0x0000
        /*0024*/ 	.byte	0x00, 0xf5, 0x21, 0x00


	//----- nvinfo : EIATTR_SPARSE_MMA_MASK
	.align		4
.L_20:
        /*0028*/ 	.byte	0x03, 0x50
        /*002a*/ 	.short	0x0000


	//----- nvinfo : EIATTR_MAXREG_COUNT
	.align		4
        /*002c*/ 	.byte	0x03, 0x1b
        /*002e*/ 	.short	0x00ff


	//----- nvinfo : EIATTR_MERCURY_ISA_VERSION
	.align		4
        /*0030*/ 	.byte	0x03, 0x5f
        /*0032*/ 	.short	0x0101


	//----- nvinfo : EIATTR_VRC_CTA_INIT_COUNT
	.align		4
        /*0034*/ 	.byte	0x02, 0x4a
	.zero		1
	.zero		1


	//----- nvinfo : EIATTR_EXIT_INSTR_OFFSETS
	.align		4
        /*0038*/ 	.byte	0x04, 0x1c
        /*003a*/ 	.short	(.L_22 - .L_21)


	//   ....[0]....
.L_21:
        /*003c*/ 	.word	0x00000130


	//----- nvinfo : EIATTR_CBANK_PARAM_SIZE
	.align		4
.L_22:
        /*0040*/ 	.byte	0x03, 0x19
        /*0042*/ 	.short	0x0010


	//----- nvinfo : EIATTR_PARAM_CBANK
	.align		4
        /*0044*/ 	.byte	0x04, 0x0a
        /*0046*/ 	.short	(.L_24 - .L_23)
	.align		4
.L_23:
        /*0048*/ 	.word	index@(.nv.constant0._Z10ComplexMULP6float2S0_)
        /*004c*/ 	.short	0x0380
        /*004e*/ 	.short	0x0010


	//----- nvinfo : EIATTR_SW_WAR
	.align		4
.L_24:
        /*0050*/ 	.byte	0x04, 0x36
        /*0052*/ 	.short	(.L_26 - .L_25)
.L_25:
        /*0054*/ 	.word	0x00000008
.L_26:


//--------------------- .nv.info._Z20calcRelativePositionPfi --------------------------
	.section	.nv.info._Z20calcRelativePositionPfi,"",@"SHT_CUDA_INFO"
	.sectionflags	@""
	.align	4


	//----- nvinfo : EIATTR_CUDA_API_VERSION
	.align		4
        /*0000*/ 	.byte	0x04, 0x37
        /*0002*/ 	.short	(.L_28 - .L_27)
.L_27:
        /*0004*/ 	.word	0x00000082


	//----- nvinfo : EIATTR_KPARAM_INFO
	.align		4
.L_28:
        /*0008*/ 	.byte	0x04, 0x17
        /*000a*/ 	.short	(.L_30 - .L_29)
.L_29:
        /*000c*/ 	.word	0x00000000
        /*0010*/ 	.short	0x0001
        /*0012*/ 	.short	0x0008
        /*0014*/ 	.byte	0x00, 0xf0, 0x11, 0x00


	//----- nvinfo : EIATTR_KPARAM_INFO
	.align		4
.L_30:
        /*0018*/ 	.byte	0x04, 0x17
        /*001a*/ 	.short	(.L_32 - .L_31)
.L_31:
        /*001c*/ 	.word	0x00000000
        /*0020*/ 	.short	0x0000
        /*0022*/ 	.short	0x0000
        /*0024*/ 	.byte	0x00, 0xf5, 0x21, 0x00


	//----- nvinfo : EIATTR_SPARSE_MMA_MASK
	.align		4
.L_32:
        /*0028*/ 	.byte	0x03, 0x50
        /*002a*/ 	.short	0x0000


	//----- nvinfo : EIATTR_MAXREG_COUNT
	.align		4
        /*002c*/ 	.byte	0x03, 0x1b
        /*002e*/ 	.short	0x00ff


	//----- nvinfo : EIATTR_EXTERNS
	.align		4
        /*0030*/ 	.byte	0x04, 0x0f
        /*0032*/ 	.short	(.L_34 - .L_33)


	//   ....[0]....
	.align		4
.L_33:
        /*0034*/ 	.word	index@(vprintf)


	//----- nvinfo : EIATTR_MERCURY_ISA_VERSION
	.align		4
.L_34:
        /*0038*/ 	.byte	0x03, 0x5f
        /*003a*/ 	.short	0x0101


	//----- nvinfo : EIATTR_VRC_CTA_INIT_COUNT
	.align		4
        /*003c*/ 	.byte	0x02, 0x4a
	.zero		1
	.zero		1


	//----- nvinfo : EIATTR_SYSCALL_OFFSETS
	.align		4
        /*0040*/ 	.byte	0x04, 0x46
        /*0042*/ 	.short	(.L_36 - .L_35)


	//   ....[0]....
.L_35:
        /*0044*/ 	.word	0x00000350


	//----- nvinfo : EIATTR_EXIT_INSTR_OFFSETS
	.align		4
.L_36:
        /*0048*/ 	.byte	0x04, 0x1c
        /*004a*/ 	.short	(.L_38 - .L_37)


	//   ....[0]....
.L_37:
        /*004c*/ 	.word	0x00000360


	//----- nvinfo : EIATTR_CRS_STACK_SIZE
	.align		4
.L_38:
        /*0050*/ 	.byte	0x04, 0x1e
        /*0052*/ 	.short	(.L_40 - .L_39)
.L_39:
        /*0054*/ 	.word	0x00000000


	//----- nvinfo : EIATTR_CBANK_PARAM_SIZE
	.align		4
.L_40:
        /*0058*/ 	.byte	0x03, 0x19
        /*005a*/ 	.short	0x000c


	//----- nvinfo : EIATTR_PARAM_CBANK
	.align		4
        /*005c*/ 	.byte	0x04, 0x0a
        /*005e*/ 	.short	(.L_42 - .L_41)
	.align		4
.L_41:
        /*0060*/ 	.word	index@(.nv.constant0._Z20calcRelativePositionPfi)
        /*0064*/ 	.short	0x0380
        /*0066*/ 	.short	0x000c


	//----- nvinfo : EIATTR_SW_WAR
	.align		4
.L_42:
        /*0068*/ 	.byte	0x04, 0x36
        /*006a*/ 	.short	(.L_44 - .L_43)
.L_43:
        /*006c*/ 	.word	0x00000008
.L_44:


//--------------------- .nv.callgraph             --------------------------
	.section	.nv.callgraph,"",@"SHT_CUDA_CALLGRAPH"
	.align	4
	.sectionentsize	8
	.align		4
        /*0000*/ 	.word	0x00000000
	.align		4
        /*0004*/ 	.word	0xffffffff
	.align		4
        /*0008*/ 	.word	index@(_Z20calcRelativePositionPfi)
	.align		4
        /*000c*/ 	.word	index@(vprintf)
	.align		4
        /*0010*/ 	.word	0x00000000
	.align		4
        /*0014*/ 	.word	0xfffffffe
	.align		4
        /*0018*/ 	.word	0x00000000
	.align		4
        /*001c*/ 	.word	0xfffffffd
	.align		4
        /*0020*/ 	.word	0x00000000
	.align		4
        /*0024*/ 	.word	0xfffffffc


//--------------------- .nv.constant4             --------------------------
	.section	.nv.constant4,"a",@progbits
	.align	8
	.align		8
.nv.constant4:
        /*0000*/ 	.dword	$str
	.align		8
        /*0008*/ 	.dword	vprintf


//--------------------- .text._Z10ComplexMULP6float2S0_ --------------------------
	.section	.text._Z10ComplexMULP6float2S0_,"ax",@progbits
	.align	128
        .global         _Z10ComplexMULP6float2S0_
        .type           _Z10ComplexMULP6float2S0_,@function
        .size           _Z10ComplexMULP6float2S0_,(.L_x_9 - _Z10ComplexMULP6float2S0_)
        .other          _Z10ComplexMULP6float2S0_,@"STO_CUDA_ENTRY STV_DEFAULT"
_Z10ComplexMULP6float2S0_:
.text._Z10ComplexMULP6float2S0_:
[----:B------:R-:W-:Y:S01]  /*0000*/  LDC R1, c[0x0][0x37c] ;  /* 0x0000df00ff017b82 */ /* 0x000fe20000000800 */
[----:B------:R-:W0:Y:S07]  /*0010*/  S2R R7, SR_TID.X ;  /* 0x0000000000077919 */ /* 0x000e2e0000002100 */
[----:B------:R-:W0:Y:S01]  /*0020*/  S2UR UR6, SR_CTAID.X ;  /* 0x00000000000679c3 */ /* 0x000e220000002500 */
[----:B------:R-:W1:Y:S07]  /*0030*/  LDCU.64 UR4, c[0x0][0x358] ;  /* 0x00006b00ff0477ac */ /* 0x000e6e0008000a00 */
[----:B------:R-:W0:Y:S08]  /*0040*/  LDC R0, c[0x0][0x360] ;  /* 0x0000d800ff007b82 */ /* 0x000e300000000800 */
[----:B------:R-:W2:Y:S08]  /*0050*/  LDC.64 R2, c[0x0][0x380] ;  /* 0x0000e000ff027b82 */ /* 0x000eb00000000a00 */
[----:B------:R-:W3:Y:S01]  /*0060*/  LDC.64 R4, c[0x0][0x388] ;  /* 0x0000e200ff047b82 */ /* 0x000ee20000000a00 */
[----:B0-----:R-:W-:-:S04]  /*0070*/  IMAD R7, R0, UR6, R7 ;  /* 0x0000000600077c24 */ /* 0x001fc8000f8e0207 */
[----:B--2---:R-:W-:-:S04]  /*0080*/  IMAD.WIDE R2, R7, 0x8, R2 ;  /* 0x0000000807027825 */ /* 0x004fc800078e0202 */
[----:B---3--:R-:W-:Y:S02]  /*0090*/  IMAD.WIDE R4, R7, 0x8, R4 ;  /* 0x0000000807047825 */ /* 0x008fe400078e0204 */
[----:B-1----:R-:W2:Y:S04]  /*00a0*/  LDG.E.64 R6, desc[UR4][R2.64] ;  /* 0x0000000402067981 */ /* 0x002ea8000c1e1b00 */
[----:B------:R-:W2:Y:S02]  /*00b0*/  LDG.E.64 R8, desc[UR4][R4.64] ;  /* 0x0000000404087981 */ /* 0x000ea4000c1e1b00 */
[----:B--2---:R-:W-:-:S04]  /*00c0*/  FMUL R11, R7, R9 ;  /* 0x00000009070b7220 */ /* 0x004fc80000400000 */
[----:B------:R-:W-:-:S05]  /*00d0*/  FFMA R6, R6, R8, -R11 ;  /* 0x0000000806067223 */ /* 0x000fca000000080b */
[----:B------:R-:W-:Y:S04]  /*00e0*/  STG.E desc[UR4][R2.64], R6 ;  /* 0x0000000602007986 */ /* 0x000fe8000c101904 */
[----:B------:R-:W2:Y:S02]  /*00f0*/  LDG.E R0, desc[UR4][R4.64] ;  /* 0x0000000404007981 */ /* 0x000ea4000c1e1900 */
[----:B--2---:R-:W-:-:S04]  /*0100*/  FMUL R0, R7, R0 ;  /* 0x0000000007007220 */ /* 0x004fc80000400000 */
[----:B------:R-:W-:-:S05]  /*0110*/  FFMA R9, R9, R6, R0 ;  /* 0x0000000609097223 */ /* 0x000fca0000000000 */
[----:B------:R-:W-:Y:S01]  /*0120*/  STG.E desc[UR4][R2.64+0x4], R9 ;  /* 0x0000040902007986 */ /* 0x000fe2000c101904 */
[----:B------:R-:W-:Y:S05]  /*0130*/  EXIT ;  /* 0x000000000000794d */ /* 0x000fea0003800000 */
.L_x_0:
[----:B------:R-:W-:-:S00]  /*0140*/  BRA `(.L_x_0) ;  /* 0xfffffffc00fc7947 */ /* 0x000fc0000383ffff */
[----:B------:R-:W-:-:S00]  /*0150*/  NOP ;  /* 0x0000000000007918 */ /* 0x000fc00000000000 */
        /* <DEDUP_REMOVED lines=10> */
.L_x_9:


//--------------------- .text._Z20calcRelativePositionPfi --------------------------
	.section	.text._Z20calcRelativePositionPfi,"ax",@progbits
	.align	128
        .global         _Z20calcRelativePositionPfi
        .type           _Z20calcRelativePositionPfi,@function
        .size           _Z20calcRelativePositionPfi,(.L_x_8 - _Z20calcRelativePositionPfi)
        .other          _Z20calcRelativePositionPfi,@"STO_CUDA_ENTRY STV_DEFAULT"
_Z20calcRelativePositionPfi:
.text._Z20calcRelativePositionPfi:
[----:B------:R-:W0:Y:S01]  /*0000*/  LDC R1, c[0x0][0x37c] ;  /* 0x0000df00ff017b82 */ /* 0x000e220000000800 */
[----:B------:R-:W1:Y:S01]  /*0010*/  S2R R3, SR_TID.X ;  /* 0x0000000000037919 */ /* 0x000e620000002100 */
[----:B------:R-:W2:Y:S06]  /*0020*/  LDCU UR7, c[0x0][0x2fc] ;  /* 0x00005f80ff0777ac */ /* 0x000eac0008000800 */
[----:B------:R-:W1:Y:S01]  /*0030*/  S2UR UR5, SR_CTAID.X ;  /* 0x00000000000579c3 */ /* 0x000e620000002500 */
[----:B0-----:R-:W-:Y:S01]  /*0040*/  IADD3 R1, PT, PT, R1, -0x10, RZ ;  /* 0xfffffff001017810 */ /* 0x001fe20007ffe0ff */
[----:B------:R-:W0:Y:S01]  /*0050*/  S2R R5, SR_TID.Y ;  /* 0x0000000000057919 */ /* 0x000e220000002200 */
[----:B------:R-:W3:Y:S01]  /*0060*/  LDCU UR8, c[0x0][0x388] ;  /* 0x00007100ff0877ac */ /* 0x000ee20008000800 */
[----:B------:R-:W-:Y:S04]  /*0070*/  BSSY.RECONVERGENT B0, `(.L_x_1) ;  /* 0x0000021000007945 */ /* 0x000fe80003800200 */
[----:B------:R-:W1:Y:S08]  /*0080*/  LDC R2, c[0x0][0x360] ;  /* 0x0000d800ff027b82 */ /* 0x000e700000000800 */
[----:B------:R-:W0:Y:S01]  /*0090*/  S2UR UR6, SR_CTAID.Y ;  /* 0x00000000000679c3 */ /* 0x000e220000002600 */
[----:B---3--:R-:W-:-:S07]  /*00a0*/  ULEA.HI UR4, UR8, UR8, URZ, 0x1 ;  /* 0x0000000808047291 */ /* 0x008fce000f8f08ff */
[----:B------:R-:W0:Y:S01]  /*00b0*/  LDC R0, c[0x0][0x364] ;  /* 0x0000d900ff007b82 */ /* 0x000e220000000800 */
[----:B------:R-:W-:Y:S01]  /*00c0*/  USHF.R.S32.HI UR4, URZ, 0x1, UR4 ;  /* 0x00000001ff047899 */ /* 0x000fe20008011404 */
[----:B-1----:R-:W-:-:S05]  /*00d0*/  IMAD R2, R2, UR5, R3 ;  /* 0x0000000502027c24 */ /* 0x002fca000f8e0203 */
[----:B------:R-:W-:-:S05]  /*00e0*/  IADD3 R4, PT, PT, R2, -UR4, RZ ;  /* 0x8000000402047c10 */ /* 0x000fca000fffe0ff */
[----:B------:R-:W-:-:S05]  /*00f0*/  IMAD R4, R4, R4, RZ ;  /* 0x0000000404047224 */ /* 0x000fca00078e02ff */
[----:B------:R-:W-:Y:S01]  /*0100*/  I2FP.F32.U32 R4, R4 ;  /* 0x0000000400047245 */ /* 0x000fe20000201000 */
[----:B0-----:R-:W-:Y:S01]  /*0110*/  IMAD R3, R0, UR6, R5 ;  /* 0x0000000600037c24 */ /* 0x001fe2000f8e0205 */
[----:B------:R-:W0:Y:S03]  /*0120*/  LDCU UR6, c[0x0][0x2f8] ;  /* 0x00005f00ff0677ac */ /* 0x000e260008000800 */
[C---:B------:R-:W-:Y:S01]  /*0130*/  IMAD R13, R3.reuse, UR8, R2 ;  /* 0x00000008030d7c24 */ /* 0x040fe2000f8e0202 */
[----:B------:R-:W-:Y:S01]  /*0140*/  IADD3 R0, PT, PT, R3, -UR4, RZ ;  /* 0x8000000403007c10 */ /* 0x000fe2000fffe0ff */
[----:B------:R-:W1:Y:S04]  /*0150*/  LDCU.64 UR4, c[0x0][0x358] ;  /* 0x00006b00ff0477ac */ /* 0x000e680008000a00 */
[----:B------:R-:W-:-:S05]  /*0160*/  IMAD R0, R0, R0, RZ ;  /* 0x0000000000007224 */ /* 0x000fca00078e02ff */
[----:B------:R-:W-:Y:S02]  /*0170*/  I2FP.F32.U32 R5, R0 ;  /* 0x0000000000057245 */ /* 0x000fe40000201000 */
[----:B0-----:R-:W-:-:S03]  /*0180*/  IADD3 R6, P1, PT, R1, UR6, RZ ;  /* 0x0000000601067c10 */ /* 0x001fc6000ff3e0ff */
[----:B------:R-:W-:Y:S01]  /*0190*/  FADD R0, R4, R5 ;  /* 0x0000000504007221 */ /* 0x000fe20000000000 */
[----:B--2---:R-:W-:-:S03]  /*01a0*/  IADD3.X R7, PT, PT, RZ, UR7, RZ, P1, !PT ;  /* 0x00000007ff077c10 */ /* 0x004fc60008ffe4ff */
[----:B------:R0:W2:Y:S01]  /*01b0*/  MUFU.RSQ R5, R0 ;  /* 0x0000000000057308 */ /* 0x0000a20000001400 */
[----:B------:R-:W-:-:S04]  /*01c0*/  IADD3 R4, PT, PT, R0, -0xd000000, RZ ;  /* 0xf300000000047810 */ /* 0x000fc80007ffe0ff */
[----:B------:R-:W-:-:S13]  /*01d0*/  ISETP.GT.U32.AND P0, PT, R4, 0x727fffff, PT ;  /* 0x727fffff0400780c */ /* 0x000fda0003f04070 */
[----:B012---:R-:W-:Y:S05]  /*01e0*/  @!P0 BRA `(.L_x_2) ;  /* 0x0000000000148947 */ /* 0x007fea0003800000 */
[----:B------:R-:W-:Y:S01]  /*01f0*/  BSSY.RECONVERGENT B1, `(.L_x_3) ;  /* 0x0000003000017945 */ /* 0x000fe20003800200 */
[----:B------:R-:W-:-:S07]  /*0200*/  MOV R11, 0x220 ;  /* 0x00000220000b7802 */ /* 0x000fce0000000f00 */
[----:B------:R-:W-:Y:S05]  /*0210*/  CALL.REL.NOINC `($__internal_0_$__cuda_sm20_sqrt_rn_f32_slowpath) ;  /* 0x0000000000547944 */ /* 0x000fea0003c00000 */
[----:B------:R-:W-:Y:S05]  /*0220*/  BSYNC.RECONVERGENT B1 ;  /* 0x0000000000017941 */ /* 0x000fea0003800200 */
.L_x_3:
[----:B------:R-:W-:Y:S05]  /*0230*/  BRA `(.L_x_4) ;  /* 0x0000000000107947 */ /* 0x000fea0003800000 */
.L_x_2:
[----:B------:R-:W-:Y:S01]  /*0240*/  FMUL.FTZ R9, R0, R5 ;  /* 0x0000000500097220 */ /* 0x000fe20000410000 */
[----:B------:R-:W-:-:S03]  /*0250*/  FMUL.FTZ R5, R5, 0.5 ;  /* 0x3f00000005057820 */ /* 0x000fc60000410000 */
[----:B------:R-:W-:-:S04]  /*0260*/  FFMA R0, -R9, R9, R0 ;  /* 0x0000000909007223 */ /* 0x000fc80000000100 */
[----:B------:R-:W-:-:S07]  /*0270*/  FFMA R0, R0, R5, R9 ;  /* 0x0000000500007223 */ /* 0x000fce0000000009 */
.L_x_4:
[----:B------:R-:W-:Y:S05]  /*0280*/  BSYNC.RECONVERGENT B0 ;  /* 0x0000000000007941 */ /* 0x000fea0003800200 */
.L_x_1:
[----:B------:R-:W0:Y:S01]  /*0290*/  LDC.64 R8, c[0x0][0x380] ;  /* 0x0000e000ff087b82 */ /* 0x000e220000000a00 */
[----:B------:R-:W1:Y:S01]  /*02a0*/  F2F.F64.F32 R10, R0 ;  /* 0x00000000000a7310 */ /* 0x000e620000201800 */
[----:B------:R-:W-:Y:S01]  /*02b0*/  MOV R12, 0x8 ;  /* 0x00000008000c7802 */ /* 0x000fe20000000f00 */
[----:B------:R2:W-:Y:S01]  /*02c0*/  STL.64 [R1], R2 ;  /* 0x0000000201007387 */ /* 0x0005e20000100a00 */
[----:B------:R-:W3:Y:S03]  /*02d0*/  LDCU.64 UR6, c[0x4][URZ] ;  /* 0x01000000ff0677ac */ /* 0x000ee60008000a00 */
[----:B-1----:R2:W-:Y:S01]  /*02e0*/  STL.64 [R1+0x8], R10 ;  /* 0x0000080a01007387 */ /* 0x0025e20000100a00 */
[----:B---3--:R-:W-:Y:S01]  /*02f0*/  IMAD.U32 R4, RZ, RZ, UR6 ;  /* 0x00000006ff047e24 */ /* 0x008fe2000f8e00ff */
[----:B------:R-:W-:Y:S01]  /*0300*/  MOV R5, UR7 ;  /* 0x0000000700057c02 */ /* 0x000fe20008000f00 */
[----:B0-----:R-:W-:-:S02]  /*0310*/  IMAD.WIDE R8, R13, 0x4, R8 ;  /* 0x000000040d087825 */ /* 0x001fc400078e0208 */
[----:B------:R-:W0:Y:S03]  /*0320*/  LDC.64 R12, c[0x4][R12] ;  /* 0x010000000c0c7b82 */ /* 0x000e260000000a00 */
[----:B------:R2:W-:Y:S02]  /*0330*/  STG.E desc[UR4][R8.64], R0 ;  /* 0x0000000008007986 */ /* 0x0005e4000c101904 */
[----:B------:R-:W-:-:S07]  /*0340*/  LEPC R20, `(.L_x_5) ;  /* 0x000000001014794e */ /* 0x000fce0000000000 */
[----:B0-2---:R-:W-:Y:S05]  /*0350*/  CALL.ABS.NOINC R12 ;  /* 0x000000000c007343 */ /* 0x005fea0003c00000 */
.L_x_5:
[----:B------:R-:W-:Y:S05]  /*0360*/  EXIT ;  /* 0x000000000000794d */ /* 0x000fea0003800000 */
        .weak           $__internal_0_$__cuda_sm20_sqrt_rn_f32_slowpath
        .type           $__internal_0_$__cuda_sm20_sqrt_rn_f32_slowpath,@function
        .size           $__internal_0_$__cuda_sm20_sqrt_rn_f32_slowpath,(.L_x_8 - $__internal_0_$__cuda_sm20_sqrt_rn_f32_slowpath)
$__internal_0_$__cuda_sm20_sqrt_rn_f32_slowpath:
[----:B------:R-:W-:-:S13]  /*0370*/  LOP3.LUT P0, RZ, R0, 0x7fffffff, RZ, 0xc0, !PT ;  /* 0x7fffffff00ff7812 */ /* 0x000fda000780c0ff */
[----:B------:R-:W-:Y:S01]  /*0380*/  @!P0 MOV R4, R0 ;  /* 0x0000000000048202 */ /* 0x000fe20000000f00 */
[----:B------:R-:W-:Y:S06]  /*0390*/  @!P0 BRA `(.L_x_6) ;  /* 0x0000000000408947 */ /* 0x000fec0003800000 */
[----:B------:R-:W-:-:S13]  /*03a0*/  FSETP.GEU.FTZ.AND P0, PT, R0, RZ, PT ;  /* 0x000000ff0000720b */ /* 0x000fda0003f1e000 */
[----:B------:R-:W-:Y:S01]  /*03b0*/  @!P0 MOV R4, 0x7fffffff ;  /* 0x7fffffff00048802 */ /* 0x000fe20000000f00 */
[----:B------:R-:W-:Y:S06]  /*03c0*/  @!P0 BRA `(.L_x_6) ;  /* 0x0000000000348947 */ /* 0x000fec0003800000 */
[----:B------:R-:W-:-:S13]  /*03d0*/  FSETP.GTU.FTZ.AND P0, PT, |R0|, +INF , PT ;  /* 0x7f8000000000780b */ /* 0x000fda0003f1c200 */
[----:B------:R-:W-:Y:S01]  /*03e0*/  @P0 FADD.FTZ R4, R0, 1 ;  /* 0x3f80000000040421 */ /* 0x000fe20000010000 */
[----:B------:R-:W-:Y:S06]  /*03f0*/  @P0 BRA `(.L_x_6) ;  /* 0x0000000000280947 */ /* 0x000fec0003800000 */
[----:B------:R-:W-:-:S13]  /*0400*/  FSETP.NEU.FTZ.AND P0, PT, |R0|, +INF , PT ;  /* 0x7f8000000000780b */ /* 0x000fda0003f1d200 */
[----:B------:R-:W-:-:S04]  /*0410*/  @P0 FFMA R5, R0, 1.84467440737095516160e+19, RZ ;  /* 0x5f80000000050823 */ /* 0x000fc800000000ff */
[----:B------:R-:W0:Y:S02]  /*0420*/  @P0 MUFU.RSQ R4, R5 ;  /* 0x0000000500040308 */ /* 0x000e240000001400 */
[----:B0-----:R-:W-:Y:S01]  /*0430*/  @P0 FMUL.FTZ R8, R5, R4 ;  /* 0x0000000405080220 */ /* 0x001fe20000410000 */
[----:B------:R-:W-:Y:S01]  /*0440*/  @P0 FMUL.FTZ R10, R4, 0.5 ;  /* 0x3f000000040a0820 */ /* 0x000fe20000410000 */
[----:B------:R-:W-:Y:S02]  /*0450*/  @!P0 IMAD.MOV.U32 R4, RZ, RZ, R0 ;  /* 0x000000ffff048224 */ /* 0x000fe400078e0000 */
[----:B------:R-:W-:-:S04]  /*0460*/  @P0 FADD.FTZ R9, -R8, -RZ ;  /* 0x800000ff08090221 */ /* 0x000fc80000010100 */
[----:B------:R-:W-:-:S04]  /*0470*/  @P0 FFMA R9, R8, R9, R5 ;  /* 0x0000000908090223 */ /* 0x000fc80000000005 */
[----:B------:R-:W-:-:S04]  /*0480*/  @P0 FFMA R9, R9, R10, R8 ;  /* 0x0000000a09090223 */ /* 0x000fc80000000008 */
[----:B------:R-:W-:-:S07]  /*0490*/  @P0 FMUL.FTZ R4, R9, 2.3283064365386962891e-10 ;  /* 0x2f80000009040820 */ /* 0x000fce0000410000 */
.L_x_6:
[----:B------:R-:W-:Y:S01]  /*04a0*/  HFMA2 R5, -RZ, RZ, 0, 0 ;  /* 0x00000000ff057431 */ /* 0x000fe200000001ff */
[----:B------:R-:W-:Y:S02]  /*04b0*/  MOV R0, R4 ;  /* 0x0000000400007202 */ /* 0x000fe40000000f00 */
[----:B------:R-:W-:-:S04]  /*04c0*/  MOV R4, R11 ;  /* 0x0000000b00047202 */ /* 0x000fc80000000f00 */
[----:B------:R-:W-:Y:S05]  /*04d0*/  RET.REL.NODEC R4 `(_Z20calcRelativePositionPfi) ;  /* 0xfffffff804c87950 */ /* 0x000fea0003c3ffff */
.L_x_7:
        /* <DEDUP_REMOVED lines=10> */
.L_x_8:


//--------------------- .nv.global.init           --------------------------
	.section	.nv.global.init,"aw",@progbits
.nv.global.init:
	.type		$str,@object
	.size		$str,(.L_0 - $str)
$str:
        /*0000*/ 	.byte	0x78, 0x50, 0x6f, 0x73, 0x3a, 0x20, 0x25, 0x33, 0x75, 0x20, 0x79, 0x50, 0x6f, 0x73, 0x3a, 0x20
        /*0010*/ 	.byte	0x25, 0x33, 0x75, 0x20, 0x0a, 0x50, 0x69, 0x78, 0x65, 0x6c, 0x20, 0x44, 0x69, 0x73, 0x74, 0x61
        /*0020*/ 	.byte	0x6e, 0x63, 0x65, 0x20, 0x66, 0x72, 0x6f, 0x6d, 0x20, 0x43, 0x65, 0x6e, 0x74, 0x65, 0x72, 0x3a
        /*0030*/ 	.byte	0x20, 0x25, 0x33, 0x2e, 0x33, 0x66, 0x0a, 0x00
.L_0:


//--------------------- .nv.shared.reserved.0     --------------------------
	.section	.nv.shared.reserved.0,"aw",@nobits
	.weak		__nv_reservedSMEM_offset_0_alias
	.size		__nv_reservedSMEM_offset_0_alias, 0, 64
	.other		__nv_reservedSMEM_offset_0_alias,@"STO_CUDA_RESERVED_SHARED STV_DEFAULT"
__nv_reservedSMEM_offset_0_alias:
	.zero		0
	.zero		64


//--------------------- .nv.constant0._Z10ComplexMULP6float2S0_ --------------------------
	.section	.nv.constant0._Z10ComplexMULP6float2S0_,"a",@progbits
	.sectionflags	@""
	.align	4
.nv.constant0._Z10ComplexMULP6float2S0_:
	.zero		912


//--------------------- .nv.constant0._Z20calcRelativePositionPfi --------------------------
	.section	.nv.constant0._Z20calcRelativePositionPfi,"a",@progbits
	.sectionflags	@""
	.align	4
.nv.constant0._Z20calcRelativePositionPfi:
	.zero		908


//--------------------- SYMBOLS --------------------------

	.type		.nv.reservedSmem.offset0,@object
	.size		.nv.reservedSmem.offset0,0x4
	.type		vprintf,@function
